//
// Generated by NVIDIA NVVM Compiler
//
// Compiler Build ID: CL-36424714
// Cuda compilation tools, release 13.0, V13.0.88
// Based on NVVM 20.0.0
//

.version 9.0
.target sm_100
.address_size 64

	// .globl	_Z3addPiS_

.visible .entry _Z3addPiS_(
	.param .u64 .ptr .align 1 _Z3addPiS__param_0,
	.param .u64 .ptr .align 1 _Z3addPiS__param_1
)
{
	.reg .pred 	%p<2>;
	.reg .b32 	%r<4>;
	.reg .b64 	%rd<8>;

	ld.param.u64 	%rd1, [_Z3addPiS__param_0];
	ld.param.u64 	%rd2, [_Z3addPiS__param_1];
	mov.u32 	%r1, %ctaid.x;
	setp.gt.u32 	%p1, %r1, 255;
	@%p1 bra 	$L__BB0_2;
	cvta.to.global.u64 	%rd3, %rd1;
	cvta.to.global.u64 	%rd4, %rd2;
	mul.wide.u32 	%rd5, %r1, 4;
	add.s64 	%rd6, %rd3, %rd5;
	ld.global.u32 	%r2, [%rd6];
	shl.b32 	%r3, %r2, 1;
	add.s64 	%rd7, %rd4, %rd5;
	st.global.u32 	[%rd7], %r3;
$L__BB0_2:
	ret;

}


// ===== COMPILED SASS (sm_100) =====

	.target	sm_100

	.elftype	@"ET_EXEC"


//--------------------- .note.nv.tkinfo           --------------------------
	.section	.note.nv.tkinfo,"",@"SHT_NOTE"
	.sectionflags	@"SHF_NOTE_NV_TKINFO"
	.tkinfo
        /*0018*/ 	.word	0x00000002
        /*0030*/ 	.string	""
        /*0030*/ 	.string	"ptxas"
        /*0030*/ 	.string	"Cuda compilation tools, release 13.0, V13.0.88"
        /*0030*/ 	.string	"Build cuda_13.0.r13.0/compiler.36424714_0"
        /*0030*/ 	.string	"-arch sm_100 -m 64 "



//--------------------- .note.nv.cuinfo           --------------------------
	.section	.note.nv.cuinfo,"",@"SHT_NOTE"
	.sectionflags	@"SHF_NOTE_NV_CUINFO"
        /*0018*/ 	.short	0x0002
        /*001a*/ 	.short	0x0064
        /*001c*/ 	.short	0x0082
	.zero		2


//--------------------- .nv.info                  --------------------------
	.section	.nv.info,"",@"SHT_CUDA_INFO"
	.align	4


	//----- nvinfo : EIATTR_REGCOUNT
	.align		4
        /*0000*/ 	.byte	0x04, 0x2f
        /*0002*/ 	.short	(.L_1 - .L_0)
	.align		4
.L_0:
        /*0004*/ 	.word	index@(_Z3addPiS_)
        /*0008*/ 	.word	0x0000000a


	//----- nvinfo : EIATTR_FRAME_SIZE
	.align		4
.L_1:
        /*000c*/ 	.byte	0x04, 0x11
        /*000e*/ 	.short	(.L_3 - .L_2)
	.align		4
.L_2:
        /*0010*/ 	.word	index@(_Z3addPiS_)
        /*0014*/ 	.word	0x00000000


	//----- nvinfo : EIATTR_MIN_STACK_SIZE
	.align		4
.L_3:
        /*0018*/ 	.byte	0x04, 0x12
        /*001a*/ 	.short	(.L_5 - .L_4)
	.align		4
.L_4:
        /*001c*/ 	.word	index@(_Z3addPiS_)
        /*0020*/ 	.word	0x00000000
.L_5:


//--------------------- .nv.compat                --------------------------
	.section	.nv.compat,"",@"SHT_CUDA_COMPAT_INFO"
	.align	4
        /*0000*/ 	.byte	0x02, 0x09, 0x00, 0x00, 0x02, 0x02, 0x01, 0x00, 0x02, 0x05, 0x05, 0x00, 0x03, 0x07, 0x01, 0x01
        /*0010*/ 	.byte	0x02, 0x03, 0x00, 0x00, 0x02, 0x06, 0x01, 0x00, 0x04, 0x0b, 0x08, 0x00, 0x09, 0x00, 0x00, 0x00
        /*0020*/ 	.byte	0x00, 0x00, 0x00, 0x00


//--------------------- .nv.info._Z3addPiS_       --------------------------
	.section	.nv.info._Z3addPiS_,"",@"SHT_CUDA_INFO"
	.sectionflags	@""
	.align	4


	//----- nvinfo : EIATTR_CUDA_API_VERSION
	.align		4
        /*0000*/ 	.byte	0x04, 0x37
        /*0002*/ 	.short	(.L_7 - .L_6)
.L_6:
        /*0004*/ 	.word	0x00000082


	//----- nvinfo : EIATTR_KPARAM_INFO
	.align		4
.L_7:
        /*0008*/ 	.byte	0x04, 0x17
        /*000a*/ 	.short	(.L_9 - .L_8)
.L_8:
        /*000c*/ 	.word	0x00000000
        /*0010*/ 	.short	0x0001
        /*0012*/ 	.short	0x0008
        /*0014*/ 	.byte	0x00, 0xf5, 0x21, 0x00


	//----- nvinfo : EIATTR_KPARAM_INFO
	.align		4
.L_9:
        /*0018*/ 	.byte	0x04, 0x17
        /*001a*/ 	.short	(.L_11 - .L_10)
.L_10:
        /*001c*/ 	.word	0x00000000
        /*0020*/ 	.short	0x0000
        /*0022*/ 	.short	0x0000
        /*0024*/ 	.byte	0x00, 0xf5, 0x21, 0x00


	//----- nvinfo : EIATTR_SPARSE_MMA_MASK
	.align		4
.L_11:
        /*0028*/ 	.byte	0x03, 0x50
        /*002a*/ 	.short	0x0000


	//----- nvinfo : EIATTR_MAXREG_COUNT
	.align		4
        /*002c*/ 	.byte	0x03, 0x1b
        /*002e*/ 	.short	0x00ff


	//----- nvinfo : EIATTR_MERCURY_ISA_VERSION
	.align		4
        /*0030*/ 	.byte	0x03, 0x5f
        /*0032*/ 	.short	0x0101


	//----- nvinfo : EIATTR_VRC_CTA_INIT_COUNT
	.align		4
        /*0034*/ 	.byte	0x02, 0x4a
	.zero		1
	.zero		1


	//----- nvinfo : EIATTR_EXIT_INSTR_OFFSETS
	.align		4
        /*0038*/ 	.byte	0x04, 0x1c
        /*003a*/ 	.short	(.L_13 - .L_12)


	//   ....[0]....
.L_12:
        /*003c*/ 	.word	0x00000030


	//   ....[1]....
        /*0040*/ 	.word	0x000000c0


	//----- nvinfo : EIATTR_CBANK_PARAM_SIZE
	.align		4
.L_13:
        /*0044*/ 	.byte	0x03, 0x19
        /*0046*/ 	.short	0x0010


	//----- nvinfo : EIATTR_PARAM_CBANK
	.align		4
        /*0048*/ 	.byte	0x04, 0x0a
        /*004a*/ 	.short	(.L_15 - .L_14)
	.align		4
.L_14:
        /*004c*/ 	.word	index@(.nv.constant0._Z3addPiS_)
        /*0050*/ 	.short	0x0380
        /*0052*/ 	.short	0x0010


	//----- nvinfo : EIATTR_SW_WAR
	.align		4
.L_15:
        /*0054*/ 	.byte	0x04, 0x36
        /*0056*/ 	.short	(.L_17 - .L_16)
.L_16:
        /*0058*/ 	.word	0x00000008
.L_17:


//--------------------- .nv.callgraph             --------------------------
	.section	.nv.callgraph,"",@"SHT_CUDA_CALLGRAPH"
	.align	4
	.sectionentsize	8
	.align		4
        /*0000*/ 	.word	0x00000000
	.align		4
        /*0004*/ 	.word	0xffffffff
	.align		4
        /*0008*/ 	.word	0x00000000
	.align		4
        /*000c*/ 	.word	0xfffffffe
	.align		4
        /*0010*/ 	.word	0x00000000
	.align		4
        /*0014*/ 	.word	0xfffffffd
	.align		4
        /*0018*/ 	.word	0x00000000
	.align		4
        /*001c*/ 	.word	0xfffffffc


//--------------------- .text._Z3addPiS_          --------------------------
	.section	.text._Z3addPiS_,"ax",@progbits
	.align	128
        .global         _Z3addPiS_
        .type           _Z3addPiS_,@function
        .size           _Z3addPiS_,(.L_x_1 - _Z3addPiS_)
        .other          _Z3addPiS_,@"STO_CUDA_ENTRY STV_DEFAULT"
_Z3addPiS_:
.text._Z3addPiS_:
[----:B------:R-:W-:Y:S01]  /*0000*/  LDC R1, c[0x0][0x37c] ;  /* 0x0000df00ff017b82 */ /* 0x000fe20000000800 */
[----:B------:R-:W0:Y:S02]  /*0010*/  S2R R7, SR_CTAID.X ;  /* 0x0000000000077919 */ /* 0x000e240000002500 */
[----:B0-----:R-:W-:-:S13]  /*0020*/  ISETP.GT.U32.AND P0, PT, R7, 0xff, PT ;  /* 0x000000ff0700780c */ /* 0x001fda0003f04070 */
[----:B------:R-:W-:Y:S05]  /*0030*/  @P0 EXIT ;  /* 0x000000000000094d */ /* 0x000fea0003800000 */
[----:B------:R-:W0:Y:S01]  /*0040*/  LDC.64 R2, c[0x0][0x380] ;  /* 0x0000e000ff027b82 */ /* 0x000e220000000a00 */
[----:B------:R-:W1:Y:S07]  /*0050*/  LDCU.64 UR4, c[0x0][0x358] ;  /* 0x00006b00ff0477ac */ /* 0x000e6e0008000a00 */
[----:B------:R-:W2:Y:S01]  /*0060*/  LDC.64 R4, c[0x0][0x388] ;  /* 0x0000e200ff047b82 */ /* 0x000ea20000000a00 */
[----:B0-----:R-:W-:-:S06]  /*0070*/  IMAD.WIDE.U32 R2, R7, 0x4, R2 ;  /* 0x0000000407027825 */ /* 0x001fcc00078e0002 */
[----:B-1----:R-:W3:Y:S01]  /*0080*/  LDG.E R2, desc[UR4][R2.64] ;  /* 0x0000000402027981 */ /* 0x002ee2000c1e1900 */
[----:B--2---:R-:W-:Y:S01]  /*0090*/  IMAD.WIDE.U32 R4, R7, 0x4, R4 ;  /* 0x0000000407047825 */ /* 0x004fe200078e0004 */
[----:B---3--:R-:W-:-:S05]  /*00a0*/  SHF.L.U32 R7, R2, 0x1, RZ ;  /* 0x0000000102077819 */ /* 0x008fca00000006ff */
[----:B------:R-:W-:Y:S01]  /*00b0*/  STG.E desc[UR4][R4.64], R7 ;  /* 0x0000000704007986 */ /* 0x000fe2000c101904 */
[----:B------:R-:W-:Y:S05]  /*00c0*/  EXIT ;  /* 0x000000000000794d */ /* 0x000fea0003800000 */
.L_x_0:
[----:B------:R-:W-:-:S00]  /*00d0*/  BRA `(.L_x_0) ;  /* 0xfffffffc00fc7947 */ /* 0x000fc0000383ffff */
[----:B------:R-:W-:-:S00]  /*00e0*/  NOP ;  /* 0x0000000000007918 */ /* 0x000fc00000000000 */
        /* <DEDUP_REMOVED lines=9> */
.L_x_1:


//--------------------- .nv.shared.reserved.0     --------------------------
	.section	.nv.shared.reserved.0,"aw",@nobits
	.weak		__nv_reservedSMEM_offset_0_alias
	.size		__nv_reservedSMEM_offset_0_alias, 0, 64
	.other		__nv_reservedSMEM_offset_0_alias,@"STO_CUDA_RESERVED_SHARED STV_DEFAULT"
__nv_reservedSMEM_offset_0_alias:
	.zero		0
	.zero		64


//--------------------- .nv.constant0._Z3addPiS_  --------------------------
	.section	.nv.constant0._Z3addPiS_,"a",@progbits
	.sectionflags	@""
	.align	4
.nv.constant0._Z3addPiS_:
	.zero		912


//--------------------- SYMBOLS --------------------------

	.type		.nv.reservedSmem.offset0,@object
	.size		.nv.reservedSmem.offset0,0x4
